//
// Generated by NVIDIA NVVM Compiler
//
// Compiler Build ID: CL-36424714
// Cuda compilation tools, release 13.0, V13.0.88
// Based on NVVM 20.0.0
//

.version 9.0
.target sm_100
.address_size 64

	// .globl	_Z8upKernelPfS_i
// _ZZ8upKernelPfS_iE11sharedArray has been demoted
// _ZZ10downKernelPfiE11sharedArray has been demoted

.visible .entry _Z8upKernelPfS_i(
	.param .u64 .ptr .align 1 _Z8upKernelPfS_i_param_0,
	.param .u64 .ptr .align 1 _Z8upKernelPfS_i_param_1,
	.param .u32 _Z8upKernelPfS_i_param_2
)
{
	.reg .pred 	%p<4>;
	.reg .b32 	%r<14>;
	.reg .b32 	%f<8>;
	.reg .b64 	%rd<17>;
	// demoted variable
	.shared .align 4 .b8 _ZZ8upKernelPfS_iE11sharedArray[4096];
	ld.param.u64 	%rd6, [_Z8upKernelPfS_i_param_0];
	ld.param.u64 	%rd7, [_Z8upKernelPfS_i_param_1];
	ld.param.s32 	%rd1, [_Z8upKernelPfS_i_param_2];
	setp.lt.u64 	%p1, %rd1, 2;
	cvta.to.global.u64 	%rd8, %rd7;
	mov.u32 	%r1, %tid.x;
	mul.wide.u32 	%rd9, %r1, 4;
	add.s64 	%rd10, %rd8, %rd9;
	ld.global.f32 	%f7, [%rd10];
	shl.b32 	%r3, %r1, 2;
	mov.u32 	%r4, _ZZ8upKernelPfS_iE11sharedArray;
	add.s32 	%r2, %r4, %r3;
	st.shared.f32 	[%r2], %f7;
	@%p1 bra 	$L__BB0_6;
	add.s32 	%r5, %r1, 1;
	cvt.u64.u32 	%rd2, %r5;
	mov.b64 	%rd16, 1;
$L__BB0_2:
	shl.b64 	%rd4, %rd16, 1;
	mul.lo.s64 	%rd5, %rd4, %rd2;
	add.s64 	%rd12, %rd5, -1;
	setp.ge.u64 	%p2, %rd12, %rd1;
	@%p2 bra 	$L__BB0_4;
	cvt.u32.u64 	%r6, %rd16;
	cvt.u32.u64 	%r7, %rd5;
	sub.s32 	%r8, %r7, %r6;
	shl.b32 	%r9, %r8, 2;
	add.s32 	%r11, %r4, %r9;
	ld.shared.f32 	%f4, [%r11+-4];
	shl.b32 	%r12, %r7, 2;
	add.s32 	%r13, %r4, %r12;
	ld.shared.f32 	%f5, [%r13+-4];
	add.f32 	%f6, %f4, %f5;
	st.shared.f32 	[%r13+-4], %f6;
$L__BB0_4:
	bar.sync 	0;
	setp.lt.u64 	%p3, %rd4, %rd1;
	mov.u64 	%rd16, %rd4;
	@%p3 bra 	$L__BB0_2;
	ld.shared.f32 	%f7, [%r2];
$L__BB0_6:
	cvta.to.global.u64 	%rd13, %rd6;
	add.s64 	%rd15, %rd13, %rd9;
	st.global.f32 	[%rd15], %f7;
	ret;

}
	// .globl	_Z10downKernelPfi
.visible .entry _Z10downKernelPfi(
	.param .u64 .ptr .align 1 _Z10downKernelPfi_param_0,
	.param .u32 _Z10downKernelPfi_param_1
)
{
	.reg .pred 	%p<5>;
	.reg .b32 	%r<18>;
	.reg .b32 	%f<6>;
	.reg .b64 	%rd<13>;
	// demoted variable
	.shared .align 4 .b8 _ZZ10downKernelPfiE11sharedArray[4096];
	ld.param.u64 	%rd8, [_Z10downKernelPfi_param_0];
	ld.param.u32 	%r3, [_Z10downKernelPfi_param_1];
	cvta.to.global.u64 	%rd9, %rd8;
	mov.u32 	%r1, %tid.x;
	mul.wide.u32 	%rd10, %r1, 4;
	add.s64 	%rd1, %rd9, %rd10;
	ld.global.f32 	%f1, [%rd1];
	shl.b32 	%r4, %r1, 2;
	mov.u32 	%r5, _ZZ10downKernelPfiE11sharedArray;
	add.s32 	%r2, %r5, %r4;
	st.shared.f32 	[%r2], %f1;
	setp.ne.s32 	%p1, %r1, 0;
	@%p1 bra 	$L__BB1_2;
	mov.b32 	%r6, 0;
	st.shared.u32 	[_ZZ10downKernelPfiE11sharedArray+4092], %r6;
$L__BB1_2:
	bar.sync 	0;
	setp.lt.u32 	%p2, %r3, 2;
	@%p2 bra 	$L__BB1_7;
	shr.s32 	%r7, %r3, 1;
	cvt.s64.s32 	%rd12, %r7;
	shl.b32 	%r8, %r1, 1;
	add.s32 	%r9, %r8, 2;
	cvt.u64.u32 	%rd3, %r9;
	cvt.s64.s32 	%rd4, %r3;
$L__BB1_4:
	mul.lo.s64 	%rd6, %rd12, %rd3;
	add.s64 	%rd11, %rd6, -1;
	setp.ge.u64 	%p3, %rd11, %rd4;
	@%p3 bra 	$L__BB1_6;
	cvt.u32.u64 	%r10, %rd12;
	cvt.u32.u64 	%r11, %rd6;
	sub.s32 	%r12, %r11, %r10;
	shl.b32 	%r13, %r12, 2;
	add.s32 	%r15, %r5, %r13;
	ld.shared.f32 	%f2, [%r15+-4];
	shl.b32 	%r16, %r11, 2;
	add.s32 	%r17, %r5, %r16;
	ld.shared.f32 	%f3, [%r17+-4];
	st.shared.f32 	[%r15+-4], %f3;
	add.f32 	%f4, %f2, %f3;
	st.shared.f32 	[%r17+-4], %f4;
$L__BB1_6:
	bar.sync 	0;
	shr.u64 	%rd7, %rd12, 1;
	setp.gt.u64 	%p4, %rd12, 1;
	mov.u64 	%rd12, %rd7;
	@%p4 bra 	$L__BB1_4;
$L__BB1_7:
	ld.shared.f32 	%f5, [%r2];
	st.global.f32 	[%rd1], %f5;
	ret;

}


// ===== COMPILED SASS (sm_100) =====

	.target	sm_100

	.elftype	@"ET_EXEC"


//--------------------- .note.nv.tkinfo           --------------------------
	.section	.note.nv.tkinfo,"",@"SHT_NOTE"
	.sectionflags	@"SHF_NOTE_NV_TKINFO"
	.tkinfo
        /*0018*/ 	.word	0x00000002
        /*0030*/ 	.string	""
        /*0030*/ 	.string	"ptxas"
        /*0030*/ 	.string	"Cuda compilation tools, release 13.0, V13.0.88"
        /*0030*/ 	.string	"Build cuda_13.0.r13.0/compiler.36424714_0"
        /*0030*/ 	.string	"-arch sm_100 -m 64 "



//--------------------- .note.nv.cuinfo           --------------------------
	.section	.note.nv.cuinfo,"",@"SHT_NOTE"
	.sectionflags	@"SHF_NOTE_NV_CUINFO"
        /*0018*/ 	.short	0x0002
        /*001a*/ 	.short	0x0064
        /*001c*/ 	.short	0x0082
	.zero		2


//--------------------- .nv.info                  --------------------------
	.section	.nv.info,"",@"SHT_CUDA_INFO"
	.align	4


	//----- nvinfo : EIATTR_REGCOUNT
	.align		4
        /*0000*/ 	.byte	0x04, 0x2f
        /*0002*/ 	.short	(.L_1 - .L_0)
	.align		4
.L_0:
        /*0004*/ 	.word	index@(_Z8upKernelPfS_i)
        /*0008*/ 	.word	0x0000000a


	//----- nvinfo : EIATTR_FRAME_SIZE
	.align		4
.L_1:
        /*000c*/ 	.byte	0x04, 0x11
        /*000e*/ 	.short	(.L_3 - .L_2)
	.align		4
.L_2:
        /*0010*/ 	.word	index@(_Z8upKernelPfS_i)
        /*0014*/ 	.word	0x00000000


	//----- nvinfo : EIATTR_REGCOUNT
	.align		4
.L_3:
        /*0018*/ 	.byte	0x04, 0x2f
        /*001a*/ 	.short	(.L_5 - .L_4)
	.align		4
.L_4:
        /*001c*/ 	.word	index@(_Z10downKernelPfi)
        /*0020*/ 	.word	0x0000000c


	//----- nvinfo : EIATTR_FRAME_SIZE
	.align		4
.L_5:
        /*0024*/ 	.byte	0x04, 0x11
        /*0026*/ 	.short	(.L_7 - .L_6)
	.align		4
.L_6:
        /*0028*/ 	.word	index@(_Z10downKernelPfi)
        /*002c*/ 	.word	0x00000000


	//----- nvinfo : EIATTR_MIN_STACK_SIZE
	.align		4
.L_7:
        /*0030*/ 	.byte	0x04, 0x12
        /*0032*/ 	.short	(.L_9 - .L_8)
	.align		4
.L_8:
        /*0034*/ 	.word	index@(_Z10downKernelPfi)
        /*0038*/ 	.word	0x00000000


	//----- nvinfo : EIATTR_MIN_STACK_SIZE
	.align		4
.L_9:
        /*003c*/ 	.byte	0x04, 0x12
        /*003e*/ 	.short	(.L_11 - .L_10)
	.align		4
.L_10:
        /*0040*/ 	.word	index@(_Z8upKernelPfS_i)
        /*0044*/ 	.word	0x00000000
.L_11:


//--------------------- .nv.compat                --------------------------
	.section	.nv.compat,"",@"SHT_CUDA_COMPAT_INFO"
	.align	4
        /*0000*/ 	.byte	0x02, 0x09, 0x00, 0x00, 0x02, 0x02, 0x01, 0x00, 0x02, 0x05, 0x05, 0x00, 0x03, 0x07, 0x01, 0x01
        /*0010*/ 	.byte	0x02, 0x03, 0x00, 0x00, 0x02, 0x06, 0x01, 0x00, 0x04, 0x0b, 0x08, 0x00, 0x09, 0x00, 0x00, 0x00
        /*0020*/ 	.byte	0x00, 0x00, 0x00, 0x00


//--------------------- .nv.info._Z10downKernelPfi --------------------------
	.section	.nv.info._Z10downKernelPfi,"",@"SHT_CUDA_INFO"
	.sectionflags	@""
	.align	4


	//----- nvinfo : EIATTR_CUDA_API_VERSION
	.align		4
        /*0000*/ 	.byte	0x04, 0x37
        /*0002*/ 	.short	(.L_13 - .L_12)
.L_12:
        /*0004*/ 	.word	0x00000082


	//----- nvinfo : EIATTR_KPARAM_INFO
	.align		4
.L_13:
        /*0008*/ 	.byte	0x04, 0x17
        /*000a*/ 	.short	(.L_15 - .L_14)
.L_14:
        /*000c*/ 	.word	0x00000000
        /*0010*/ 	.short	0x0001
        /*0012*/ 	.short	0x0008
        /*0014*/ 	.byte	0x00, 0xf0, 0x11, 0x00


	//----- nvinfo : EIATTR_KPARAM_INFO
	.align		4
.L_15:
        /*0018*/ 	.byte	0x04, 0x17
        /*001a*/ 	.short	(.L_17 - .L_16)
.L_16:
        /*001c*/ 	.word	0x00000000
        /*0020*/ 	.short	0x0000
        /*0022*/ 	.short	0x0000
        /*0024*/ 	.byte	0x00, 0xf5, 0x21, 0x00


	//----- nvinfo : EIATTR_SPARSE_MMA_MASK
	.align		4
.L_17:
        /*0028*/ 	.byte	0x03, 0x50
        /*002a*/ 	.short	0x0000


	//----- nvinfo : EIATTR_MAXREG_COUNT
	.align		4
        /*002c*/ 	.byte	0x03, 0x1b
        /*002e*/ 	.short	0x00ff


	//----- nvinfo : EIATTR_NUM_BARRIERS
	.align		4
        /*0030*/ 	.byte	0x02, 0x4c
        /*0032*/ 	.byte	0x01
	.zero		1


	//----- nvinfo : EIATTR_MERCURY_ISA_VERSION
	.align		4
        /*0034*/ 	.byte	0x03, 0x5f
        /*0036*/ 	.short	0x0101


	//----- nvinfo : EIATTR_VRC_CTA_INIT_COUNT
	.align		4
        /*0038*/ 	.byte	0x02, 0x4a
	.zero		1
	.zero		1


	//----- nvinfo : EIATTR_EXIT_INSTR_OFFSETS
	.align		4
        /*003c*/ 	.byte	0x04, 0x1c
        /*003e*/ 	.short	(.L_19 - .L_18)


	//   ....[0]....
.L_18:
        /*0040*/ 	.word	0x000002e0


	//----- nvinfo : EIATTR_CBANK_PARAM_SIZE
	.align		4
.L_19:
        /*0044*/ 	.byte	0x03, 0x19
        /*0046*/ 	.short	0x000c


	//----- nvinfo : EIATTR_PARAM_CBANK
	.align		4
        /*0048*/ 	.byte	0x04, 0x0a
        /*004a*/ 	.short	(.L_21 - .L_20)
	.align		4
.L_20:
        /*004c*/ 	.word	index@(.nv.constant0._Z10downKernelPfi)
        /*0050*/ 	.short	0x0380
        /*0052*/ 	.short	0x000c


	//----- nvinfo : EIATTR_SW_WAR
	.align		4
.L_21:
        /*0054*/ 	.byte	0x04, 0x36
        /*0056*/ 	.short	(.L_23 - .L_22)
.L_22:
        /*0058*/ 	.word	0x00000008
.L_23:


//--------------------- .nv.info._Z8upKernelPfS_i --------------------------
	.section	.nv.info._Z8upKernelPfS_i,"",@"SHT_CUDA_INFO"
	.sectionflags	@""
	.align	4


	//----- nvinfo : EIATTR_CUDA_API_VERSION
	.align		4
        /*0000*/ 	.byte	0x04, 0x37
        /*0002*/ 	.short	(.L_25 - .L_24)
.L_24:
        /*0004*/ 	.word	0x00000082


	//----- nvinfo : EIATTR_KPARAM_INFO
	.align		4
.L_25:
        /*0008*/ 	.byte	0x04, 0x17
        /*000a*/ 	.short	(.L_27 - .L_26)
.L_26:
        /*000c*/ 	.word	0x00000000
        /*0010*/ 	.short	0x0002
        /*0012*/ 	.short	0x0010
        /*0014*/ 	.byte	0x00, 0xf0, 0x11, 0x00


	//----- nvinfo : EIATTR_KPARAM_INFO
	.align		4
.L_27:
        /*0018*/ 	.byte	0x04, 0x17
        /*001a*/ 	.short	(.L_29 - .L_28)
.L_28:
        /*001c*/ 	.word	0x00000000
        /*0020*/ 	.short	0x0001
        /*0022*/ 	.short	0x0008
        /*0024*/ 	.byte	0x00, 0xf5, 0x21, 0x00


	//----- nvinfo : EIATTR_KPARAM_INFO
	.align		4
.L_29:
        /*0028*/ 	.byte	0x04, 0x17
        /*002a*/ 	.short	(.L_31 - .L_30)
.L_30:
        /*002c*/ 	.word	0x00000000
        /*0030*/ 	.short	0x0000
        /*0032*/ 	.short	0x0000
        /*0034*/ 	.byte	0x00, 0xf5, 0x21, 0x00


	//----- nvinfo : EIATTR_SPARSE_MMA_MASK
	.align		4
.L_31:
        /*0038*/ 	.byte	0x03, 0x50
        /*003a*/ 	.short	0x0000


	//----- nvinfo : EIATTR_MAXREG_COUNT
	.align		4
        /*003c*/ 	.byte	0x03, 0x1b
        /*003e*/ 	.short	0x00ff


	//----- nvinfo : EIATTR_NUM_BARRIERS
	.align		4
        /*0040*/ 	.byte	0x02, 0x4c
        /*0042*/ 	.byte	0x01
	.zero		1


	//----- nvinfo : EIATTR_MERCURY_ISA_VERSION
	.align		4
        /*0044*/ 	.byte	0x03, 0x5f
        /*0046*/ 	.short	0x0101


	//----- nvinfo : EIATTR_VRC_CTA_INIT_COUNT
	.align		4
        /*0048*/ 	.byte	0x02, 0x4a
	.zero		1
	.zero		1


	//----- nvinfo : EIATTR_EXIT_INSTR_OFFSETS
	.align		4
        /*004c*/ 	.byte	0x04, 0x1c
        /*004e*/ 	.short	(.L_33 - .L_32)


	//   ....[0]....
.L_32:
        /*0050*/ 	.word	0x000002c0


	//----- nvinfo : EIATTR_CBANK_PARAM_SIZE
	.align		4
.L_33:
        /*0054*/ 	.byte	0x03, 0x19
        /*0056*/ 	.short	0x0014


	//----- nvinfo : EIATTR_PARAM_CBANK
	.align		4
        /*0058*/ 	.byte	0x04, 0x0a
        /*005a*/ 	.short	(.L_35 - .L_34)
	.align		4
.L_34:
        /*005c*/ 	.word	index@(.nv.constant0._Z8upKernelPfS_i)
        /*0060*/ 	.short	0x0380
        /*0062*/ 	.short	0x0014


	//----- nvinfo : EIATTR_SW_WAR
	.align		4
.L_35:
        /*0064*/ 	.byte	0x04, 0x36
        /*0066*/ 	.short	(.L_37 - .L_36)
.L_36:
        /*0068*/ 	.word	0x00000008
.L_37:


//--------------------- .nv.callgraph             --------------------------
	.section	.nv.callgraph,"",@"SHT_CUDA_CALLGRAPH"
	.align	4
	.sectionentsize	8
	.align		4
        /*0000*/ 	.word	0x00000000
	.align		4
        /*0004*/ 	.word	0xffffffff
	.align		4
        /*0008*/ 	.word	0x00000000
	.align		4
        /*000c*/ 	.word	0xfffffffe
	.align		4
        /*0010*/ 	.word	0x00000000
	.align		4
        /*0014*/ 	.word	0xfffffffd
	.align		4
        /*0018*/ 	.word	0x00000000
	.align		4
        /*001c*/ 	.word	0xfffffffc


//--------------------- .text._Z10downKernelPfi   --------------------------
	.section	.text._Z10downKernelPfi,"ax",@progbits
	.align	128
        .global         _Z10downKernelPfi
        .type           _Z10downKernelPfi,@function
        .size           _Z10downKernelPfi,(.L_x_6 - _Z10downKernelPfi)
        .other          _Z10downKernelPfi,@"STO_CUDA_ENTRY STV_DEFAULT"
_Z10downKernelPfi:
.text._Z10downKernelPfi:
[----:B------:R-:W-:Y:S01]  /*0000*/  LDC R1, c[0x0][0x37c] ;  /* 0x0000df00ff017b82 */ /* 0x000fe20000000800 */
[----:B------:R-:W0:Y:S07]  /*0010*/  S2R R5, SR_TID.X ;  /* 0x0000000000057919 */ /* 0x000e2e0000002100 */
[----:B------:R-:W0:Y:S01]  /*0020*/  LDC.64 R2, c[0x0][0x380] ;  /* 0x0000e000ff027b82 */ /* 0x000e220000000a00 */
[----:B------:R-:W1:Y:S01]  /*0030*/  LDCU.64 UR10, c[0x0][0x358] ;  /* 0x00006b00ff0a77ac */ /* 0x000e620008000a00 */
[----:B------:R-:W2:Y:S01]  /*0040*/  LDCU UR6, c[0x0][0x388] ;  /* 0x00007100ff0677ac */ /* 0x000ea20008000800 */
[----:B0-----:R-:W-:-:S05]  /*0050*/  IMAD.WIDE.U32 R2, R5, 0x4, R2 ;  /* 0x0000000405027825 */ /* 0x001fca00078e0002 */
[----:B-1----:R-:W3:Y:S01]  /*0060*/  LDG.E R0, desc[UR10][R2.64] ;  /* 0x0000000a02007981 */ /* 0x002ee2000c1e1900 */
[----:B------:R-:W0:Y:S01]  /*0070*/  S2UR UR5, SR_CgaCtaId ;  /* 0x00000000000579c3 */ /* 0x000e220000008800 */
[----:B------:R-:W-:Y:S01]  /*0080*/  UMOV UR4, 0x400 ;  /* 0x0000040000047882 */ /* 0x000fe20000000000 */
[----:B------:R-:W-:Y:S01]  /*0090*/  ISETP.NE.AND P0, PT, R5, RZ, PT ;  /* 0x000000ff0500720c */ /* 0x000fe20003f05270 */
[----:B--2---:R-:W-:Y:S02]  /*00a0*/  UISETP.GE.U32.AND UP0, UPT, UR6, 0x2, UPT ;  /* 0x000000020600788c */ /* 0x004fe4000bf06070 */
[----:B0-----:R-:W-:-:S06]  /*00b0*/  ULEA UR4, UR5, UR4, 0x18 ;  /* 0x0000000405047291 */ /* 0x001fcc000f8ec0ff */
[----:B------:R-:W-:-:S05]  /*00c0*/  LEA R7, R5, UR4, 0x2 ;  /* 0x0000000405077c11 */ /* 0x000fca000f8e10ff */
[----:B---3--:R0:W-:Y:S04]  /*00d0*/  STS [R7], R0 ;  /* 0x0000000007007388 */ /* 0x0081e80000000800 */
[----:B------:R-:W-:Y:S01]  /*00e0*/  @!P0 STS [UR4+0xffc], RZ ;  /* 0x000ffcffff008988 */ /* 0x000fe20008000804 */
[----:B------:R-:W-:Y:S06]  /*00f0*/  BAR.SYNC.DEFER_BLOCKING 0x0 ;  /* 0x0000000000007b1d */ /* 0x000fec0000010000 */
[----:B------:R-:W-:Y:S05]  /*0100*/  BRA.U !UP0, `(.L_x_0) ;  /* 0x00000001086c7547 */ /* 0x000fea000b800000 */
[----:B------:R-:W-:Y:S01]  /*0110*/  USHF.R.S32.HI UR7, URZ, 0x1, UR6 ;  /* 0x00000001ff077899 */ /* 0x000fe20008011406 */
[----:B0-----:R-:W-:Y:S01]  /*0120*/  LEA R0, R5, 0x2, 0x1 ;  /* 0x0000000205007811 */ /* 0x001fe200078e08ff */
[----:B------:R-:W0:Y:S01]  /*0130*/  LDCU UR9, c[0x0][0x388] ;  /* 0x00007100ff0977ac */ /* 0x000e220008000800 */
[----:B------:R-:W-:Y:S02]  /*0140*/  USHF.R.S32.HI UR5, URZ, 0x1f, UR6 ;  /* 0x0000001fff057899 */ /* 0x000fe40008011406 */
[----:B------:R-:W-:-:S12]  /*0150*/  USHF.R.S32.HI UR8, URZ, 0x1f, UR7 ;  /* 0x0000001fff087899 */ /* 0x000fd80008011407 */
.L_x_1:
[C---:B--2---:R-:W-:Y:S01]  /*0160*/  IMAD.WIDE.U32 R4, R0.reuse, UR7, RZ ;  /* 0x0000000700047c25 */ /* 0x044fe2000f8e00ff */
[----:B------:R-:W-:Y:S02]  /*0170*/  UISETP.GT.U32.AND UP0, UPT, UR7, 0x1, UPT ;  /* 0x000000010700788c */ /* 0x000fe4000bf04070 */
[----:B------:R-:W-:Y:S02]  /*0180*/  USHF.R.U64 UR6, UR7, 0x1, UR8 ;  /* 0x0000000107067899 */ /* 0x000fe40008001208 */
[----:B------:R-:W-:Y:S01]  /*0190*/  IMAD R9, R0, UR8, RZ ;  /* 0x0000000800097c24 */ /* 0x000fe2000f8e02ff */
[----:B------:R-:W-:Y:S01]  /*01a0*/  IADD3 R6, P1, PT, R4, -0x1, RZ ;  /* 0xffffffff04067810 */ /* 0x000fe20007f3e0ff */
[----:B------:R-:W-:-:S03]  /*01b0*/  UISETP.GT.U32.AND.EX UP0, UPT, UR8, URZ, UPT, UP0 ;  /* 0x000000ff0800728c */ /* 0x000fc6000bf04100 */
[----:B0-----:R-:W-:Y:S02]  /*01c0*/  ISETP.GE.U32.AND P0, PT, R6, UR9, PT ;  /* 0x0000000906007c0c */ /* 0x001fe4000bf06070 */
[----:B------:R-:W-:-:S04]  /*01d0*/  IADD3.X R5, PT, PT, R5, -0x1, R9, P1, !PT ;  /* 0xffffffff05057810 */ /* 0x000fc80000ffe409 */
[----:B------:R-:W-:-:S13]  /*01e0*/  ISETP.GE.U32.AND.EX P0, PT, R5, UR5, PT, P0 ;  /* 0x0000000505007c0c */ /* 0x000fda000bf06100 */
[C---:B------:R-:W-:Y:S01]  /*01f0*/  @!P0 VIADD R5, R4.reuse, -UR7 ;  /* 0x8000000704058c36 */ /* 0x040fe20008000000 */
[----:B------:R-:W-:Y:S01]  /*0200*/  @!P0 LEA R6, R4, UR4, 0x2 ;  /* 0x0000000404068c11 */ /* 0x000fe2000f8e10ff */
[----:B------:R-:W-:-:S03]  /*0210*/  USHF.R.U32.HI UR7, URZ, 0x1, UR8 ;  /* 0x00000001ff077899 */ /* 0x000fc60008011608 */
[----:B------:R-:W-:Y:S01]  /*0220*/  @!P0 LEA R5, R5, UR4, 0x2 ;  /* 0x0000000405058c11 */ /* 0x000fe2000f8e10ff */
[----:B------:R-:W0:Y:S03]  /*0230*/  @!P0 LDS R8, [R6+-0x4] ;  /* 0xfffffc0006088984 */ /* 0x000e260000000800 */
[----:B------:R-:W-:Y:S01]  /*0240*/  UMOV UR8, UR7 ;  /* 0x0000000700087c82 */ /* 0x000fe20008000000 */
[----:B------:R-:W1:Y:S01]  /*0250*/  @!P0 LDS R4, [R5+-0x4] ;  /* 0xfffffc0005048984 */ /* 0x000e620000000800 */
[----:B------:R-:W-:-:S03]  /*0260*/  UMOV UR7, UR6 ;  /* 0x0000000600077c82 */ /* 0x000fc60008000000 */
[----:B0-----:R2:W-:Y:S01]  /*0270*/  @!P0 STS [R5+-0x4], R8 ;  /* 0xfffffc0805008388 */ /* 0x0015e20000000800 */
[----:B-1----:R-:W-:-:S05]  /*0280*/  @!P0 FADD R9, R4, R8 ;  /* 0x0000000804098221 */ /* 0x002fca0000000000 */
[----:B------:R2:W-:Y:S01]  /*0290*/  @!P0 STS [R6+-0x4], R9 ;  /* 0xfffffc0906008388 */ /* 0x0005e20000000800 */
[----:B------:R-:W-:Y:S06]  /*02a0*/  BAR.SYNC.DEFER_BLOCKING 0x0 ;  /* 0x0000000000007b1d */ /* 0x000fec0000010000 */
[----:B------:R-:W-:Y:S05]  /*02b0*/  BRA.U UP0, `(.L_x_1) ;  /* 0xfffffffd00a87547 */ /* 0x000fea000b83ffff */
.L_x_0:
[----:B0-----:R-:W0:Y:S04]  /*02c0*/  LDS R7, [R7] ;  /* 0x0000000007077984 */ /* 0x001e280000000800 */
[----:B0-----:R-:W-:Y:S01]  /*02d0*/  STG.E desc[UR10][R2.64], R7 ;  /* 0x0000000702007986 */ /* 0x001fe2000c10190a */
[----:B------:R-:W-:Y:S05]  /*02e0*/  EXIT ;  /* 0x000000000000794d */ /* 0x000fea0003800000 */
.L_x_2:
[----:B------:R-:W-:-:S00]  /*02f0*/  BRA `(.L_x_2) ;  /* 0xfffffffc00fc7947 */ /* 0x000fc0000383ffff */
[----:B------:R-:W-:-:S00]  /*0300*/  NOP ;  /* 0x0000000000007918 */ /* 0x000fc00000000000 */
[----:B------:R-:W-:-:S00]  /*0310*/  NOP ;  /* 0x0000000000007918 */ /* 0x000fc00000000000 */
[----:B------:R-:W-:-:S00]  /*0320*/  NOP ;  /* 0x0000000000007918 */ /* 0x000fc00000000000 */
[----:B------:R-:W-:-:S00]  /*0330*/  NOP ;  /* 0x0000000000007918 */ /* 0x000fc00000000000 */
[----:B------:R-:W-:-:S00]  /*0340*/  NOP ;  /* 0x0000000000007918 */ /* 0x000fc00000000000 */
[----:B------:R-:W-:-:S00]  /*0350*/  NOP ;  /* 0x0000000000007918 */ /* 0x000fc00000000000 */
[----:B------:R-:W-:-:S00]  /*0360*/  NOP ;  /* 0x0000000000007918 */ /* 0x000fc00000000000 */
[----:B------:R-:W-:-:S00]  /*0370*/  NOP ;  /* 0x0000000000007918 */ /* 0x000fc00000000000 */
.L_x_6:


//--------------------- .text._Z8upKernelPfS_i    --------------------------
	.section	.text._Z8upKernelPfS_i,"ax",@progbits
	.align	128
        .global         _Z8upKernelPfS_i
        .type           _Z8upKernelPfS_i,@function
        .size           _Z8upKernelPfS_i,(.L_x_7 - _Z8upKernelPfS_i)
        .other          _Z8upKernelPfS_i,@"STO_CUDA_ENTRY STV_DEFAULT"
_Z8upKernelPfS_i:
.text._Z8upKernelPfS_i:
[----:B------:R-:W-:Y:S01]  /*0000*/  LDC R1, c[0x0][0x37c] ;  /* 0x0000df00ff017b82 */ /* 0x000fe20000000800 */
[----:B------:R-:W0:Y:S07]  /*0010*/  S2R R7, SR_TID.X ;  /* 0x0000000000077919 */ /* 0x000e2e0000002100 */
[----:B------:R-:W0:Y:S01]  /*0020*/  LDC.64 R2, c[0x0][0x388] ;  /* 0x0000e200ff027b82 */ /* 0x000e220000000a00 */
[----:B------:R-:W1:Y:S01]  /*0030*/  LDCU.64 UR8, c[0x0][0x358] ;  /* 0x00006b00ff0877ac */ /* 0x000e620008000a00 */
[----:B0-----:R-:W-:-:S05]  /*0040*/  IMAD.WIDE.U32 R2, R7, 0x4, R2 ;  /* 0x0000000407027825 */ /* 0x001fca00078e0002 */
[----:B-1----:R-:W2:Y:S01]  /*0050*/  LDG.E R5, desc[UR8][R2.64] ;  /* 0x0000000802057981 */ /* 0x002ea2000c1e1900 */
[----:B------:R-:W0:Y:S01]  /*0060*/  S2UR UR5, SR_CgaCtaId ;  /* 0x00000000000579c3 */ /* 0x000e220000008800 */
[----:B------:R-:W-:Y:S02]  /*0070*/  UMOV UR4, 0x400 ;  /* 0x0000040000047882 */ /* 0x000fe40000000000 */
[----:B0-----:R-:W-:Y:S02]  /*0080*/  ULEA UR5, UR5, UR4, 0x18 ;  /* 0x0000000405057291 */ /* 0x001fe4000f8ec0ff */
[----:B------:R-:W0:Y:S04]  /*0090*/  LDCU UR4, c[0x0][0x390] ;  /* 0x00007200ff0477ac */ /* 0x000e280008000800 */
[----:B------:R-:W-:Y:S01]  /*00a0*/  LEA R0, R7, UR5, 0x2 ;  /* 0x0000000507007c11 */ /* 0x000fe2000f8e10ff */
[----:B0-----:R-:W-:-:S02]  /*00b0*/  USHF.R.S32.HI UR10, URZ, 0x1f, UR4 ;  /* 0x0000001fff0a7899 */ /* 0x001fc40008011404 */
[----:B------:R-:W-:-:S04]  /*00c0*/  UISETP.GE.U32.AND UP0, UPT, UR4, 0x2, UPT ;  /* 0x000000020400788c */ /* 0x000fc8000bf06070 */
[----:B------:R-:W-:Y:S01]  /*00d0*/  UISETP.GE.U32.AND.EX UP0, UPT, UR10, URZ, UPT, UP0 ;  /* 0x000000ff0a00728c */ /* 0x000fe2000bf06100 */
[----:B--2---:R0:W-:Y:S08]  /*00e0*/  STS [R0], R5 ;  /* 0x0000000500007388 */ /* 0x0041f00000000800 */
[----:B------:R-:W-:Y:S05]  /*00f0*/  BRA.U !UP0, `(.L_x_3) ;  /* 0x0000000108647547 */ /* 0x000fea000b800000 */
[----:B------:R-:W-:Y:S01]  /*0100*/  VIADD R6, R7, 0x1 ;  /* 0x0000000107067836 */ /* 0x000fe20000000000 */
[----:B------:R-:W1:Y:S01]  /*0110*/  LDCU UR11, c[0x0][0x390] ;  /* 0x00007200ff0b77ac */ /* 0x000e620008000800 */
[----:B------:R-:W-:Y:S01]  /*0120*/  UMOV UR6, 0x1 ;  /* 0x0000000100067882 */ /* 0x000fe20000000000 */
[----:B------:R-:W-:-:S05]  /*0130*/  UMOV UR4, URZ ;  /* 0x000000ff00047c82 */ /* 0x000fca0008000000 */
.L_x_4:
[----:B------:R-:W-:Y:S02]  /*0140*/  USHF.L.U32 UR7, UR6, 0x1, URZ ;  /* 0x0000000106077899 */ /* 0x000fe400080006ff */
[----:B------:R-:W-:Y:S02]  /*0150*/  USHF.L.U64.HI UR4, UR6, 0x1, UR4 ;  /* 0x0000000106047899 */ /* 0x000fe40008010204 */
[----:B-1----:R-:W-:Y:S02]  /*0160*/  UISETP.GE.U32.AND UP0, UPT, UR7, UR11, UPT ;  /* 0x0000000b0700728c */ /* 0x002fe4000bf06070 */
[C---:B--2---:R-:W-:Y:S02]  /*0170*/  IMAD.WIDE.U32 R2, R6.reuse, UR7, RZ ;  /* 0x0000000706027c25 */ /* 0x044fe4000f8e00ff */
[----:B------:R-:W-:Y:S02]  /*0180*/  UISETP.GE.U32.AND.EX UP0, UPT, UR4, UR10, UPT, UP0 ;  /* 0x0000000a0400728c */ /* 0x000fe4000bf06100 */
[----:B0-----:R-:W-:Y:S01]  /*0190*/  IMAD R5, R6, UR4, RZ ;  /* 0x0000000406057c24 */ /* 0x001fe2000f8e02ff */
[----:B------:R-:W-:-:S04]  /*01a0*/  IADD3 R4, P1, PT, R2, -0x1, RZ ;  /* 0xffffffff02047810 */ /* 0x000fc80007f3e0ff */
[----:B------:R-:W-:Y:S02]  /*01b0*/  ISETP.GE.U32.AND P0, PT, R4, UR11, PT ;  /* 0x0000000b04007c0c */ /* 0x000fe4000bf06070 */
[----:B------:R-:W-:-:S04]  /*01c0*/  IADD3.X R3, PT, PT, R3, -0x1, R5, P1, !PT ;  /* 0xffffffff03037810 */ /* 0x000fc80000ffe405 */
[----:B------:R-:W-:-:S13]  /*01d0*/  ISETP.GE.U32.AND.EX P0, PT, R3, UR10, PT, P0 ;  /* 0x0000000a03007c0c */ /* 0x000fda000bf06100 */
[C---:B------:R-:W-:Y:S01]  /*01e0*/  @!P0 VIADD R3, R2.reuse, -UR6 ;  /* 0x8000000602038c36 */ /* 0x040fe20008000000 */
[----:B------:R-:W-:Y:S01]  /*01f0*/  @!P0 LEA R2, R2, UR5, 0x2 ;  /* 0x0000000502028c11 */ /* 0x000fe2000f8e10ff */
[----:B------:R-:W-:-:S03]  /*0200*/  UMOV UR6, UR7 ;  /* 0x0000000700067c82 */ /* 0x000fc60008000000 */
[----:B------:R-:W-:Y:S01]  /*0210*/  @!P0 LEA R3, R3, UR5, 0x2 ;  /* 0x0000000503038c11 */ /* 0x000fe2000f8e10ff */
[----:B------:R-:W-:Y:S05]  /*0220*/  @!P0 LDS R4, [R2+-0x4] ;  /* 0xfffffc0002048984 */ /* 0x000fea0000000800 */
[----:B------:R-:W0:Y:S02]  /*0230*/  @!P0 LDS R3, [R3+-0x4] ;  /* 0xfffffc0003038984 */ /* 0x000e240000000800 */
[----:B0-----:R-:W-:-:S05]  /*0240*/  @!P0 FADD R5, R3, R4 ;  /* 0x0000000403058221 */ /* 0x001fca0000000000 */
[----:B------:R2:W-:Y:S01]  /*0250*/  @!P0 STS [R2+-0x4], R5 ;  /* 0xfffffc0502008388 */ /* 0x0005e20000000800 */
[----:B------:R-:W-:Y:S06]  /*0260*/  BAR.SYNC.DEFER_BLOCKING 0x0 ;  /* 0x0000000000007b1d */ /* 0x000fec0000010000 */
[----:B------:R-:W-:Y:S05]  /*0270*/  BRA.U !UP0, `(.L_x_4) ;  /* 0xfffffffd08b07547 */ /* 0x000fea000b83ffff */
[----:B--2---:R1:W2:Y:S02]  /*0280*/  LDS R5, [R0] ;  /* 0x0000000000057984 */ /* 0x0042a40000000800 */
.L_x_3:
[----:B------:R-:W3:Y:S02]  /*0290*/  LDC.64 R2, c[0x0][0x380] ;  /* 0x0000e000ff027b82 */ /* 0x000ee40000000a00 */
[----:B---3--:R-:W-:-:S05]  /*02a0*/  IMAD.WIDE.U32 R2, R7, 0x4, R2 ;  /* 0x0000000407027825 */ /* 0x008fca00078e0002 */
[----:B--2---:R-:W-:Y:S01]  /*02b0*/  STG.E desc[UR8][R2.64], R5 ;  /* 0x0000000502007986 */ /* 0x004fe2000c101908 */
[----:B------:R-:W-:Y:S05]  /*02c0*/  EXIT ;  /* 0x000000000000794d */ /* 0x000fea0003800000 */
.L_x_5:
        /* <DEDUP_REMOVED lines=11> */
.L_x_7:


//--------------------- .nv.shared._Z10downKernelPfi --------------------------
	.section	.nv.shared._Z10downKernelPfi,"aw",@nobits
	.sectionflags	@""
	.align	4
.nv.shared._Z10downKernelPfi:
	.zero		5120


//--------------------- .nv.shared.reserved.0     --------------------------
	.section	.nv.shared.reserved.0,"aw",@nobits
	.weak		__nv_reservedSMEM_offset_0_alias
	.size		__nv_reservedSMEM_offset_0_alias, 0, 64
	.other		__nv_reservedSMEM_offset_0_alias,@"STO_CUDA_RESERVED_SHARED STV_DEFAULT"
__nv_reservedSMEM_offset_0_alias:
	.zero		0
	.zero		64


//--------------------- .nv.shared._Z8upKernelPfS_i --------------------------
	.section	.nv.shared._Z8upKernelPfS_i,"aw",@nobits
	.sectionflags	@""
	.align	4
.nv.shared._Z8upKernelPfS_i:
	.zero		5120


//--------------------- .nv.constant0._Z10downKernelPfi --------------------------
	.section	.nv.constant0._Z10downKernelPfi,"a",@progbits
	.sectionflags	@""
	.align	4
.nv.constant0._Z10downKernelPfi:
	.zero		908


//--------------------- .nv.constant0._Z8upKernelPfS_i --------------------------
	.section	.nv.constant0._Z8upKernelPfS_i,"a",@progbits
	.sectionflags	@""
	.align	4
.nv.constant0._Z8upKernelPfS_i:
	.zero		916


//--------------------- SYMBOLS --------------------------

	.type		.nv.reservedSmem.offset0,@object
	.size		.nv.reservedSmem.offset0,0x4
	.type		.nv.reservedSmem.cap,@object
	.size		.nv.reservedSmem.cap,0x4
